	.headerflags	@"EF_CUDA_TEXMODE_UNIFIED EF_CUDA_64BIT_ADDRESS EF_CUDA_ACCELERATORS EF_CUDA_SM90 EF_CUDA_VIRTUAL_SM(EF_CUDA_SM90)"
	.elftype	@"ET_EXEC"


//--------------------- .nv.info                  --------------------------
	.section	.nv.info,"",@"SHT_CUDA_INFO"
	.align	4


	//----- nvinfo : EIATTR_REGCOUNT
	.align		4
        /*0000*/ 	.byte	0x04, 0x2f
        /*0002*/ 	.short	(.L_1 - .L_0)
	.align		4
.L_0:
        /*0004*/ 	.word	index@(triton_poi_fused_add_14)
        /*0008*/ 	.word	0x0000000a


	//----- nvinfo : EIATTR_MIN_STACK_SIZE
	.align		4
.L_1:
        /*000c*/ 	.byte	0x04, 0x12
        /*000e*/ 	.short	(.L_3 - .L_2)
	.align		4
.L_2:
        /*0010*/ 	.word	index@(triton_poi_fused_add_14)
        /*0014*/ 	.word	0x00000000


	//----- nvinfo : EIATTR_FRAME_SIZE
	.align		4
.L_3:
        /*0018*/ 	.byte	0x04, 0x11
        /*001a*/ 	.short	(.L_5 - .L_4)
	.align		4
.L_4:
        /*001c*/ 	.word	index@(triton_poi_fused_add_14)
        /*0020*/ 	.word	0x00000000


	//----- nvinfo : EIATTR_MIN_STACK_SIZE
	.align		4
.L_5:
        /*0024*/ 	.byte	0x04, 0x12
        /*0026*/ 	.short	(.L_7 - .L_6)
	.align		4
.L_6:
        /*0028*/ 	.word	index@(triton_poi_fused_add_14)
        /*002c*/ 	.word	0x00000000
.L_7:


//--------------------- .nv.info.triton_poi_fused_add_14 --------------------------
	.section	.nv.info.triton_poi_fused_add_14,"",@"SHT_CUDA_INFO"
	.sectionflags	@""
	.align	4


	//----- nvinfo : EIATTR_CUDA_API_VERSION
	.align		4
        /*0000*/ 	.byte	0x04, 0x37
        /*0002*/ 	.short	(.L_9 - .L_8)
.L_8:
        /*0004*/ 	.word	0x0000007c


	//----- nvinfo : EIATTR_KPARAM_INFO
	.align		4
.L_9:
        /*0008*/ 	.byte	0x04, 0x17
        /*000a*/ 	.short	(.L_11 - .L_10)
.L_10:
        /*000c*/ 	.word	0x00000000
        /*0010*/ 	.short	0x0002
        /*0012*/ 	.short	0x0010
        /*0014*/ 	.byte	0x00, 0xf0, 0x11, 0x00


	//----- nvinfo : EIATTR_KPARAM_INFO
	.align		4
.L_11:
        /*0018*/ 	.byte	0x04, 0x17
        /*001a*/ 	.short	(.L_13 - .L_12)
.L_12:
        /*001c*/ 	.word	0x00000000
        /*0020*/ 	.short	0x0001
        /*0022*/ 	.short	0x0008
        /*0024*/ 	.byte	0x00, 0xf4, 0x21, 0x00


	//----- nvinfo : EIATTR_KPARAM_INFO
	.align		4
.L_13:
        /*0028*/ 	.byte	0x04, 0x17
        /*002a*/ 	.short	(.L_15 - .L_14)
.L_14:
        /*002c*/ 	.word	0x00000000
        /*0030*/ 	.short	0x0000
        /*0032*/ 	.short	0x0000
        /*0034*/ 	.byte	0x00, 0xf4, 0x21, 0x00


	//----- nvinfo : EIATTR_SPARSE_MMA_MASK
	.align		4
.L_15:
        /*0038*/ 	.byte	0x03, 0x50
        /*003a*/ 	.short	0x0000


	//----- nvinfo : EIATTR_MAXREG_COUNT
	.align		4
        /*003c*/ 	.byte	0x03, 0x1b
        /*003e*/ 	.short	0x00ff


	//----- nvinfo : EIATTR_EXIT_INSTR_OFFSETS
	.align		4
        /*0040*/ 	.byte	0x04, 0x1c
        /*0042*/ 	.short	(.L_17 - .L_16)


	//   ....[0]....
.L_16:
        /*0044*/ 	.word	0x00000100


	//----- nvinfo : EIATTR_REQNTID
	.align		4
.L_17:
        /*0048*/ 	.byte	0x04, 0x10
        /*004a*/ 	.short	(.L_19 - .L_18)
.L_18:
        /*004c*/ 	.word	0x00000100
        /*0050*/ 	.word	0x00000001
        /*0054*/ 	.word	0x00000001


	//----- nvinfo : EIATTR_CBANK_PARAM_SIZE
	.align		4
.L_19:
        /*0058*/ 	.byte	0x03, 0x19
        /*005a*/ 	.short	0x0014


	//----- nvinfo : EIATTR_PARAM_CBANK
	.align		4
        /*005c*/ 	.byte	0x04, 0x0a
        /*005e*/ 	.short	(.L_21 - .L_20)
	.align		4
.L_20:
        /*0060*/ 	.word	index@(.nv.constant0.triton_poi_fused_add_14)
        /*0064*/ 	.short	0x0210
        /*0066*/ 	.short	0x0014


	//----- nvinfo : EIATTR_SW_WAR
	.align		4
.L_21:
        /*0068*/ 	.byte	0x04, 0x36
        /*006a*/ 	.short	(.L_23 - .L_22)
.L_22:
        /*006c*/ 	.word	0x00000008
.L_23:


//--------------------- .nv.callgraph             --------------------------
	.section	.nv.callgraph,"",@"SHT_CUDA_CALLGRAPH"
	.align	4
	.sectionentsize	8
	.align		4
        /*0000*/ 	.word	0x00000000
	.align		4
        /*0004*/ 	.word	0xffffffff
	.align		4
        /*0008*/ 	.word	0x00000000
	.align		4
        /*000c*/ 	.word	0xfffffffe
	.align		4
        /*0010*/ 	.word	0x00000000
	.align		4
        /*0014*/ 	.word	0xfffffffd
	.align		4
        /*0018*/ 	.word	0x00000000
	.align		4
        /*001c*/ 	.word	0xfffffffc


//--------------------- .text.triton_poi_fused_add_14 --------------------------
	.section	.text.triton_poi_fused_add_14,"ax",@progbits
	.align	128
        .global         triton_poi_fused_add_14
        .type           triton_poi_fused_add_14,@function
        .size           triton_poi_fused_add_14,(.L_x_1 - triton_poi_fused_add_14)
        .other          triton_poi_fused_add_14,@"STO_CUDA_ENTRY STV_DEFAULT"
triton_poi_fused_add_14:
.text.triton_poi_fused_add_14:
[----:B------:R-:W-:Y:S01]  /*0000*/  LDC R1, c[0x0][0x28] ;  /* 0x00000a00ff017b82 */ /* 0x000fe20000000800 */
[----:B------:R-:W1:Y:S07]  /*0010*/  S2R R0, SR_TID.X ;  /* 0x0000000000007919 */ /* 0x000e6e0000002100 */
[----:B------:R-:W2:Y:S01]  /*0020*/  LDC.64 R4, c[0x0][0x218] ;  /* 0x00008600ff047b82 */ /* 0x000ea20000000a00 */
[----:B------:R-:W-:Y:S01]  /*0030*/  ULDC.64 UR4, c[0x0][0x208] ;  /* 0x0000820000047ab9 */ /* 0x000fe20000000a00 */
[----:B------:R-:W3:Y:S06]  /*0040*/  S2R R7, SR_CTAID.X ;  /* 0x0000000000077919 */ /* 0x000eec0000002500 */
[----:B------:R-:W4:Y:S01]  /*0050*/  LDC.64 R2, c[0x0][0x210] ;  /* 0x00008400ff027b82 */ /* 0x000f220000000a00 */
[----:B-1----:R-:W-:-:S04]  /*0060*/  SHF.L.U32 R0, R0, 0x1, RZ ;  /* 0x0000000100007819 */ /* 0x002fc800000006ff */
[----:B------:R-:W-:-:S04]  /*0070*/  LOP3.LUT R0, R0, 0x1fe, RZ, 0xc0, !PT ;  /* 0x000001fe00007812 */ /* 0x000fc800078ec0ff */
[----:B---3--:R-:W-:-:S05]  /*0080*/  LEA R7, R7, R0, 0x9 ;  /* 0x0000000007077211 */ /* 0x008fca00078e48ff */
[----:B--2---:R-:W-:-:S04]  /*0090*/  IMAD.WIDE R4, R7, 0x4, R4 ;  /* 0x0000000407047825 */ /* 0x004fc800078e0204 */
[----:B----4-:R-:W-:Y:S02]  /*00a0*/  IMAD.WIDE R2, R7, 0x4, R2 ;  /* 0x0000000407027825 */ /* 0x010fe400078e0202 */
[----:B------:R-:W2:Y:S04]  /*00b0*/  LDG.E.64 R4, desc[UR4][R4.64] ;  /* 0x0000000404047981 */ /* 0x000ea8000c1e1b00 */
[----:B------:R-:W2:Y:S02]  /*00c0*/  LDG.E.64 R6, desc[UR4][R2.64] ;  /* 0x0000000402067981 */ /* 0x000ea4000c1e1b00 */
[----:B--2---:R-:W-:Y:S01]  /*00d0*/  FADD R6, R6, R4 ;  /* 0x0000000406067221 */ /* 0x004fe20000000000 */
[----:B------:R-:W-:-:S05]  /*00e0*/  FADD R7, R7, R5 ;  /* 0x0000000507077221 */ /* 0x000fca0000000000 */
[----:B------:R-:W-:Y:S01]  /*00f0*/  STG.E.64 desc[UR4][R2.64], R6 ;  /* 0x0000000602007986 */ /* 0x000fe2000c101b04 */
[----:B------:R-:W-:Y:S05]  /*0100*/  EXIT ;  /* 0x000000000000794d */ /* 0x000fea0003800000 */
.L_x_0:
[----:B------:R-:W-:-:S00]  /*0110*/  BRA `(.L_x_0) ;  /* 0xfffffffc00fc7947 */ /* 0x000fc0000383ffff */
[----:B------:R-:W-:-:S00]  /*0120*/  NOP ;  /* 0x0000000000007918 */ /* 0x000fc00000000000 */
        /* <DEDUP_REMOVED lines=13> */
.L_x_1:


//--------------------- .nv.constant0.triton_poi_fused_add_14 --------------------------
	.section	.nv.constant0.triton_poi_fused_add_14,"a",@progbits
	.sectionflags	@""
	.align	4
.nv.constant0.triton_poi_fused_add_14:
	.zero		548
